//
// Generated by NVIDIA NVVM Compiler
//
// Compiler Build ID: CL-36424714
// Cuda compilation tools, release 13.0, V13.0.88
// Based on NVVM 20.0.0
//

.version 9.0
.target sm_100
.address_size 64

	// .globl	add

.visible .entry add(
	.param .u64 .ptr .align 1 add_param_0,
	.param .u64 .ptr .align 1 add_param_1,
	.param .u32 add_param_2
)
{
	.reg .pred 	%p<2>;
	.reg .b32 	%r<6>;
	.reg .b32 	%f<4>;
	.reg .b64 	%rd<8>;

	ld.param.u64 	%rd1, [add_param_0];
	ld.param.u64 	%rd2, [add_param_1];
	ld.param.u32 	%r2, [add_param_2];
	mov.u32 	%r3, %ctaid.x;
	mov.u32 	%r4, %ntid.x;
	mov.u32 	%r5, %tid.x;
	mad.lo.s32 	%r1, %r3, %r4, %r5;
	setp.ge.s32 	%p1, %r1, %r2;
	@%p1 bra 	$L__BB0_2;
	cvta.to.global.u64 	%rd3, %rd2;
	cvta.to.global.u64 	%rd4, %rd1;
	mul.wide.s32 	%rd5, %r1, 4;
	add.s64 	%rd6, %rd3, %rd5;
	ld.global.f32 	%f1, [%rd6];
	add.s64 	%rd7, %rd4, %rd5;
	ld.global.f32 	%f2, [%rd7];
	add.f32 	%f3, %f1, %f2;
	st.global.f32 	[%rd7], %f3;
$L__BB0_2:
	ret;

}


// ===== COMPILED SASS (sm_100) =====

	.target	sm_100

	.elftype	@"ET_EXEC"


//--------------------- .note.nv.tkinfo           --------------------------
	.section	.note.nv.tkinfo,"",@"SHT_NOTE"
	.sectionflags	@"SHF_NOTE_NV_TKINFO"
	.tkinfo
        /*0018*/ 	.word	0x00000002
        /*0030*/ 	.string	""
        /*0030*/ 	.string	"ptxas"
        /*0030*/ 	.string	"Cuda compilation tools, release 13.0, V13.0.88"
        /*0030*/ 	.string	"Build cuda_13.0.r13.0/compiler.36424714_0"
        /*0030*/ 	.string	"-arch sm_100 -m 64 "



//--------------------- .note.nv.cuinfo           --------------------------
	.section	.note.nv.cuinfo,"",@"SHT_NOTE"
	.sectionflags	@"SHF_NOTE_NV_CUINFO"
        /*0018*/ 	.short	0x0002
        /*001a*/ 	.short	0x0064
        /*001c*/ 	.short	0x0082
	.zero		2


//--------------------- .nv.info                  --------------------------
	.section	.nv.info,"",@"SHT_CUDA_INFO"
	.align	4


	//----- nvinfo : EIATTR_REGCOUNT
	.align		4
        /*0000*/ 	.byte	0x04, 0x2f
        /*0002*/ 	.short	(.L_1 - .L_0)
	.align		4
.L_0:
        /*0004*/ 	.word	index@(add)
        /*0008*/ 	.word	0x0000000a


	//----- nvinfo : EIATTR_FRAME_SIZE
	.align		4
.L_1:
        /*000c*/ 	.byte	0x04, 0x11
        /*000e*/ 	.short	(.L_3 - .L_2)
	.align		4
.L_2:
        /*0010*/ 	.word	index@(add)
        /*0014*/ 	.word	0x00000000


	//----- nvinfo : EIATTR_MIN_STACK_SIZE
	.align		4
.L_3:
        /*0018*/ 	.byte	0x04, 0x12
        /*001a*/ 	.short	(.L_5 - .L_4)
	.align		4
.L_4:
        /*001c*/ 	.word	index@(add)
        /*0020*/ 	.word	0x00000000
.L_5:


//--------------------- .nv.compat                --------------------------
	.section	.nv.compat,"",@"SHT_CUDA_COMPAT_INFO"
	.align	4
        /*0000*/ 	.byte	0x02, 0x09, 0x00, 0x00, 0x02, 0x02, 0x01, 0x00, 0x02, 0x05, 0x05, 0x00, 0x03, 0x07, 0x01, 0x01
        /*0010*/ 	.byte	0x02, 0x03, 0x00, 0x00, 0x02, 0x06, 0x01, 0x00, 0x04, 0x0b, 0x08, 0x00, 0x09, 0x00, 0x00, 0x00
        /*0020*/ 	.byte	0x00, 0x00, 0x00, 0x00


//--------------------- .nv.info.add              --------------------------
	.section	.nv.info.add,"",@"SHT_CUDA_INFO"
	.sectionflags	@""
	.align	4


	//----- nvinfo : EIATTR_CUDA_API_VERSION
	.align		4
        /*0000*/ 	.byte	0x04, 0x37
        /*0002*/ 	.short	(.L_7 - .L_6)
.L_6:
        /*0004*/ 	.word	0x00000082


	//----- nvinfo : EIATTR_KPARAM_INFO
	.align		4
.L_7:
        /*0008*/ 	.byte	0x04, 0x17
        /*000a*/ 	.short	(.L_9 - .L_8)
.L_8:
        /*000c*/ 	.word	0x00000000
        /*0010*/ 	.short	0x0002
        /*0012*/ 	.short	0x0010
        /*0014*/ 	.byte	0x00, 0xf0, 0x11, 0x00


	//----- nvinfo : EIATTR_KPARAM_INFO
	.align		4
.L_9:
        /*0018*/ 	.byte	0x04, 0x17
        /*001a*/ 	.short	(.L_11 - .L_10)
.L_10:
        /*001c*/ 	.word	0x00000000
        /*0020*/ 	.short	0x0001
        /*0022*/ 	.short	0x0008
        /*0024*/ 	.byte	0x00, 0xf5, 0x21, 0x00


	//----- nvinfo : EIATTR_KPARAM_INFO
	.align		4
.L_11:
        /*0028*/ 	.byte	0x04, 0x17
        /*002a*/ 	.short	(.L_13 - .L_12)
.L_12:
        /*002c*/ 	.word	0x00000000
        /*0030*/ 	.short	0x0000
        /*0032*/ 	.short	0x0000
        /*0034*/ 	.byte	0x00, 0xf5, 0x21, 0x00


	//----- nvinfo : EIATTR_SPARSE_MMA_MASK
	.align		4
.L_13:
        /*0038*/ 	.byte	0x03, 0x50
        /*003a*/ 	.short	0x0000


	//----- nvinfo : EIATTR_MAXREG_COUNT
	.align		4
        /*003c*/ 	.byte	0x03, 0x1b
        /*003e*/ 	.short	0x00ff


	//----- nvinfo : EIATTR_MERCURY_ISA_VERSION
	.align		4
        /*0040*/ 	.byte	0x03, 0x5f
        /*0042*/ 	.short	0x0101


	//----- nvinfo : EIATTR_VRC_CTA_INIT_COUNT
	.align		4
        /*0044*/ 	.byte	0x02, 0x4a
	.zero		1
	.zero		1


	//----- nvinfo : EIATTR_EXIT_INSTR_OFFSETS
	.align		4
        /*0048*/ 	.byte	0x04, 0x1c
        /*004a*/ 	.short	(.L_15 - .L_14)


	//   ....[0]....
.L_14:
        /*004c*/ 	.word	0x00000070


	//   ....[1]....
        /*0050*/ 	.word	0x00000110


	//----- nvinfo : EIATTR_CBANK_PARAM_SIZE
	.align		4
.L_15:
        /*0054*/ 	.byte	0x03, 0x19
        /*0056*/ 	.short	0x0014


	//----- nvinfo : EIATTR_PARAM_CBANK
	.align		4
        /*0058*/ 	.byte	0x04, 0x0a
        /*005a*/ 	.short	(.L_17 - .L_16)
	.align		4
.L_16:
        /*005c*/ 	.word	index@(.nv.constant0.add)
        /*0060*/ 	.short	0x0380
        /*0062*/ 	.short	0x0014


	//----- nvinfo : EIATTR_SW_WAR
	.align		4
.L_17:
        /*0064*/ 	.byte	0x04, 0x36
        /*0066*/ 	.short	(.L_19 - .L_18)
.L_18:
        /*0068*/ 	.word	0x00000008
.L_19:


//--------------------- .nv.callgraph             --------------------------
	.section	.nv.callgraph,"",@"SHT_CUDA_CALLGRAPH"
	.align	4
	.sectionentsize	8
	.align		4
        /*0000*/ 	.word	0x00000000
	.align		4
        /*0004*/ 	.word	0xffffffff
	.align		4
        /*0008*/ 	.word	0x00000000
	.align		4
        /*000c*/ 	.word	0xfffffffe
	.align		4
        /*0010*/ 	.word	0x00000000
	.align		4
        /*0014*/ 	.word	0xfffffffd
	.align		4
        /*0018*/ 	.word	0x00000000
	.align		4
        /*001c*/ 	.word	0xfffffffc


//--------------------- .text.add                 --------------------------
	.section	.text.add,"ax",@progbits
	.align	128
        .global         add
        .type           add,@function
        .size           add,(.L_x_1 - add)
        .other          add,@"STO_CUDA_ENTRY STV_DEFAULT"
add:
.text.add:
[----:B------:R-:W-:Y:S01]  /*0000*/  LDC R1, c[0x0][0x37c] ;  /* 0x0000df00ff017b82 */ /* 0x000fe20000000800 */
[----:B------:R-:W0:Y:S07]  /*0010*/  S2R R0, SR_TID.X ;  /* 0x0000000000007919 */ /* 0x000e2e0000002100 */
[----:B------:R-:W0:Y:S01]  /*0020*/  S2UR UR4, SR_CTAID.X ;  /* 0x00000000000479c3 */ /* 0x000e220000002500 */
[----:B------:R-:W1:Y:S07]  /*0030*/  LDCU UR5, c[0x0][0x390] ;  /* 0x00007200ff0577ac */ /* 0x000e6e0008000800 */
[----:B------:R-:W0:Y:S02]  /*0040*/  LDC R7, c[0x0][0x360] ;  /* 0x0000d800ff077b82 */ /* 0x000e240000000800 */
[----:B0-----:R-:W-:-:S05]  /*0050*/  IMAD R7, R7, UR4, R0 ;  /* 0x0000000407077c24 */ /* 0x001fca000f8e0200 */
[----:B-1----:R-:W-:-:S13]  /*0060*/  ISETP.GE.AND P0, PT, R7, UR5, PT ;  /* 0x0000000507007c0c */ /* 0x002fda000bf06270 */
[----:B------:R-:W-:Y:S05]  /*0070*/  @P0 EXIT ;  /* 0x000000000000094d */ /* 0x000fea0003800000 */
[----:B------:R-:W0:Y:S01]  /*0080*/  LDC.64 R2, c[0x0][0x388] ;  /* 0x0000e200ff027b82 */ /* 0x000e220000000a00 */
[----:B------:R-:W1:Y:S07]  /*0090*/  LDCU.64 UR4, c[0x0][0x358] ;  /* 0x00006b00ff0477ac */ /* 0x000e6e0008000a00 */
[----:B------:R-:W2:Y:S01]  /*00a0*/  LDC.64 R4, c[0x0][0x380] ;  /* 0x0000e000ff047b82 */ /* 0x000ea20000000a00 */
[----:B0-----:R-:W-:-:S06]  /*00b0*/  IMAD.WIDE R2, R7, 0x4, R2 ;  /* 0x0000000407027825 */ /* 0x001fcc00078e0202 */
[----:B-1----:R-:W3:Y:S01]  /*00c0*/  LDG.E R2, desc[UR4][R2.64] ;  /* 0x0000000402027981 */ /* 0x002ee2000c1e1900 */
[----:B--2---:R-:W-:-:S05]  /*00d0*/  IMAD.WIDE R4, R7, 0x4, R4 ;  /* 0x0000000407047825 */ /* 0x004fca00078e0204 */
[----:B------:R-:W3:Y:S02]  /*00e0*/  LDG.E R7, desc[UR4][R4.64] ;  /* 0x0000000404077981 */ /* 0x000ee4000c1e1900 */
[----:B---3--:R-:W-:-:S05]  /*00f0*/  FADD R7, R2, R7 ;  /* 0x0000000702077221 */ /* 0x008fca0000000000 */
[----:B------:R-:W-:Y:S01]  /*0100*/  STG.E desc[UR4][R4.64], R7 ;  /* 0x0000000704007986 */ /* 0x000fe2000c101904 */
[----:B------:R-:W-:Y:S05]  /*0110*/  EXIT ;  /* 0x000000000000794d */ /* 0x000fea0003800000 */
.L_x_0:
[----:B------:R-:W-:-:S00]  /*0120*/  BRA `(.L_x_0) ;  /* 0xfffffffc00fc7947 */ /* 0x000fc0000383ffff */
[----:B------:R-:W-:-:S00]  /*0130*/  NOP ;  /* 0x0000000000007918 */ /* 0x000fc00000000000 */
        /* <DEDUP_REMOVED lines=12> */
.L_x_1:


//--------------------- .nv.shared.reserved.0     --------------------------
	.section	.nv.shared.reserved.0,"aw",@nobits
	.weak		__nv_reservedSMEM_offset_0_alias
	.size		__nv_reservedSMEM_offset_0_alias, 0, 64
	.other		__nv_reservedSMEM_offset_0_alias,@"STO_CUDA_RESERVED_SHARED STV_DEFAULT"
__nv_reservedSMEM_offset_0_alias:
	.zero		0
	.zero		64


//--------------------- .nv.constant0.add         --------------------------
	.section	.nv.constant0.add,"a",@progbits
	.sectionflags	@""
	.align	4
.nv.constant0.add:
	.zero		916


//--------------------- SYMBOLS --------------------------

	.type		.nv.reservedSmem.offset0,@object
	.size		.nv.reservedSmem.offset0,0x4
